//
// Generated by NVIDIA NVVM Compiler
//
// Compiler Build ID: CL-36424714
// Cuda compilation tools, release 13.0, V13.0.88
// Based on NVVM 20.0.0
//

.version 9.0
.target sm_100
.address_size 64

	// .globl	_Z14stress_computePfS_S_
.global .align 4 .b8 __cudart_i2opi_f[24] = {65, 144, 67, 60, 153, 149, 98, 219, 192, 221, 52, 245, 209, 87, 39, 252, 41, 21, 68, 78, 110, 131, 249, 162};

.visible .entry _Z14stress_computePfS_S_(
	.param .u64 .ptr .align 1 _Z14stress_computePfS_S__param_0,
	.param .u64 .ptr .align 1 _Z14stress_computePfS_S__param_1,
	.param .u64 .ptr .align 1 _Z14stress_computePfS_S__param_2
)
{
	.reg .pred 	%p<5>;
	.reg .b32 	%r<19>;
	.reg .b32 	%f<52>;
	.reg .b64 	%rd<18>;

	ld.param.u64 	%rd5, [_Z14stress_computePfS_S__param_0];
	ld.param.u64 	%rd6, [_Z14stress_computePfS_S__param_1];
	ld.param.u64 	%rd7, [_Z14stress_computePfS_S__param_2];
	mov.u32 	%r8, %ctaid.x;
	mov.u32 	%r9, %ntid.x;
	mov.u32 	%r10, %tid.x;
	mad.lo.s32 	%r1, %r8, %r9, %r10;
	mov.u32 	%r11, %ctaid.y;
	mov.u32 	%r12, %ntid.y;
	mov.u32 	%r13, %tid.y;
	mad.lo.s32 	%r14, %r11, %r12, %r13;
	setp.gt.s32 	%p1, %r1, 1023;
	setp.gt.u32 	%p2, %r14, 1023;
	or.pred  	%p3, %p1, %p2;
	@%p3 bra 	$L__BB0_4;
	shl.b32 	%r3, %r14, 10;
	mul.wide.u32 	%rd8, %r3, 4;
	cvta.to.global.u64 	%rd9, %rd5;
	add.s64 	%rd10, %rd8, %rd9;
	add.s64 	%rd17, %rd10, 32;
	cvta.to.global.u64 	%rd11, %rd6;
	add.s64 	%rd2, %rd11, 32768;
	mov.f32 	%f51, 0f00000000;
	mov.b32 	%r18, 0;
	mov.u32 	%r17, %r1;
$L__BB0_2:
	mul.wide.s32 	%rd12, %r17, 4;
	add.s64 	%rd13, %rd2, %rd12;
	ld.global.f32 	%f4, [%rd17+-32];
	ld.global.f32 	%f5, [%rd13+-32768];
	fma.rn.f32 	%f6, %f4, %f5, %f51;
	ld.global.f32 	%f7, [%rd17+-28];
	ld.global.f32 	%f8, [%rd13+-28672];
	fma.rn.f32 	%f9, %f7, %f8, %f6;
	ld.global.f32 	%f10, [%rd17+-24];
	ld.global.f32 	%f11, [%rd13+-24576];
	fma.rn.f32 	%f12, %f10, %f11, %f9;
	ld.global.f32 	%f13, [%rd17+-20];
	ld.global.f32 	%f14, [%rd13+-20480];
	fma.rn.f32 	%f15, %f13, %f14, %f12;
	ld.global.f32 	%f16, [%rd17+-16];
	ld.global.f32 	%f17, [%rd13+-16384];
	fma.rn.f32 	%f18, %f16, %f17, %f15;
	ld.global.f32 	%f19, [%rd17+-12];
	ld.global.f32 	%f20, [%rd13+-12288];
	fma.rn.f32 	%f21, %f19, %f20, %f18;
	ld.global.f32 	%f22, [%rd17+-8];
	ld.global.f32 	%f23, [%rd13+-8192];
	fma.rn.f32 	%f24, %f22, %f23, %f21;
	ld.global.f32 	%f25, [%rd17+-4];
	ld.global.f32 	%f26, [%rd13+-4096];
	fma.rn.f32 	%f27, %f25, %f26, %f24;
	ld.global.f32 	%f28, [%rd17];
	ld.global.f32 	%f29, [%rd13];
	fma.rn.f32 	%f30, %f28, %f29, %f27;
	ld.global.f32 	%f31, [%rd17+4];
	ld.global.f32 	%f32, [%rd13+4096];
	fma.rn.f32 	%f33, %f31, %f32, %f30;
	ld.global.f32 	%f34, [%rd17+8];
	ld.global.f32 	%f35, [%rd13+8192];
	fma.rn.f32 	%f36, %f34, %f35, %f33;
	ld.global.f32 	%f37, [%rd17+12];
	ld.global.f32 	%f38, [%rd13+12288];
	fma.rn.f32 	%f39, %f37, %f38, %f36;
	ld.global.f32 	%f40, [%rd17+16];
	ld.global.f32 	%f41, [%rd13+16384];
	fma.rn.f32 	%f42, %f40, %f41, %f39;
	ld.global.f32 	%f43, [%rd17+20];
	ld.global.f32 	%f44, [%rd13+20480];
	fma.rn.f32 	%f45, %f43, %f44, %f42;
	ld.global.f32 	%f46, [%rd17+24];
	ld.global.f32 	%f47, [%rd13+24576];
	fma.rn.f32 	%f48, %f46, %f47, %f45;
	ld.global.f32 	%f49, [%rd17+28];
	ld.global.f32 	%f50, [%rd13+28672];
	fma.rn.f32 	%f51, %f49, %f50, %f48;
	add.s32 	%r18, %r18, 16;
	add.s64 	%rd17, %rd17, 64;
	add.s32 	%r17, %r17, 16384;
	setp.ne.s32 	%p4, %r18, 1024;
	@%p4 bra 	$L__BB0_2;
	add.s32 	%r16, %r3, %r1;
	cvta.to.global.u64 	%rd14, %rd7;
	mul.wide.s32 	%rd15, %r16, 4;
	add.s64 	%rd16, %rd14, %rd15;
	st.global.f32 	[%rd16], %f51;
$L__BB0_4:
	ret;

}
	// .globl	_Z13stress_memoryPf
.visible .entry _Z13stress_memoryPf(
	.param .u64 .ptr .align 1 _Z13stress_memoryPf_param_0
)
{
	.reg .pred 	%p<2>;
	.reg .b32 	%r<5>;
	.reg .b32 	%f<3>;
	.reg .b64 	%rd<5>;

	ld.param.u64 	%rd1, [_Z13stress_memoryPf_param_0];
	mov.u32 	%r2, %ctaid.x;
	mov.u32 	%r3, %ntid.x;
	mov.u32 	%r4, %tid.x;
	mad.lo.s32 	%r1, %r2, %r3, %r4;
	setp.gt.s32 	%p1, %r1, 1048575;
	@%p1 bra 	$L__BB1_2;
	cvta.to.global.u64 	%rd2, %rd1;
	mul.wide.s32 	%rd3, %r1, 4;
	add.s64 	%rd4, %rd2, %rd3;
	ld.global.f32 	%f1, [%rd4];
	add.f32 	%f2, %f1, %f1;
	st.global.f32 	[%rd4], %f2;
$L__BB1_2:
	ret;

}
	// .globl	_Z9stress_xuPf
.visible .entry _Z9stress_xuPf(
	.param .u64 .ptr .align 1 _Z9stress_xuPf_param_0
)
{
	.local .align 4 .b8 	__local_depot2[28];
	.reg .b64 	%SP;
	.reg .b64 	%SPL;
	.reg .pred 	%p<10>;
	.reg .b32 	%r<44>;
	.reg .b32 	%f<28>;
	.reg .b64 	%rd<25>;
	.reg .b64 	%fd<3>;

	mov.u64 	%SPL, __local_depot2;
	ld.param.u64 	%rd10, [_Z9stress_xuPf_param_0];
	add.u64 	%rd1, %SPL, 0;
	mov.u32 	%r16, %ctaid.x;
	mov.u32 	%r17, %ntid.x;
	mov.u32 	%r18, %tid.x;
	mad.lo.s32 	%r1, %r16, %r17, %r18;
	setp.gt.s32 	%p1, %r1, 1048575;
	@%p1 bra 	$L__BB2_10;
	cvta.to.global.u64 	%rd12, %rd10;
	mul.wide.s32 	%rd13, %r1, 4;
	add.s64 	%rd2, %rd12, %rd13;
	ld.global.f32 	%f1, [%rd2];
	mul.f32 	%f7, %f1, 0f3F22F983;
	cvt.rni.s32.f32 	%r43, %f7;
	cvt.rn.f32.s32 	%f8, %r43;
	fma.rn.f32 	%f9, %f8, 0fBFC90FDA, %f1;
	fma.rn.f32 	%f10, %f8, 0fB3A22168, %f9;
	fma.rn.f32 	%f27, %f8, 0fA7C234C5, %f10;
	abs.f32 	%f3, %f1;
	setp.ltu.f32 	%p2, %f3, 0f47CE4780;
	@%p2 bra 	$L__BB2_9;
	setp.neu.f32 	%p3, %f3, 0f7F800000;
	@%p3 bra 	$L__BB2_4;
	mov.f32 	%f13, 0f00000000;
	mul.rn.f32 	%f27, %f1, %f13;
	mov.b32 	%r43, 0;
	bra.uni 	$L__BB2_9;
$L__BB2_4:
	mov.b32 	%r3, %f1;
	shl.b32 	%r20, %r3, 8;
	or.b32  	%r4, %r20, -2147483648;
	mov.b64 	%rd24, 0;
	mov.b32 	%r40, 0;
	mov.u64 	%rd22, __cudart_i2opi_f;
	mov.u64 	%rd23, %rd1;
$L__BB2_5:
	.pragma "nounroll";
	ld.global.nc.u32 	%r21, [%rd22];
	mad.wide.u32 	%rd16, %r21, %r4, %rd24;
	shr.u64 	%rd24, %rd16, 32;
	st.local.u32 	[%rd23], %rd16;
	add.s32 	%r40, %r40, 1;
	add.s64 	%rd23, %rd23, 4;
	add.s64 	%rd22, %rd22, 4;
	setp.ne.s32 	%p4, %r40, 6;
	@%p4 bra 	$L__BB2_5;
	shr.u32 	%r22, %r3, 23;
	st.local.u32 	[%rd1+24], %rd24;
	and.b32  	%r7, %r22, 31;
	and.b32  	%r23, %r22, 224;
	add.s32 	%r24, %r23, -128;
	shr.u32 	%r25, %r24, 5;
	mul.wide.u32 	%rd17, %r25, 4;
	sub.s64 	%rd9, %rd1, %rd17;
	ld.local.u32 	%r41, [%rd9+24];
	ld.local.u32 	%r42, [%rd9+20];
	setp.eq.s32 	%p5, %r7, 0;
	@%p5 bra 	$L__BB2_8;
	shf.l.wrap.b32 	%r41, %r42, %r41, %r7;
	ld.local.u32 	%r26, [%rd9+16];
	shf.l.wrap.b32 	%r42, %r26, %r42, %r7;
$L__BB2_8:
	shr.u32 	%r27, %r41, 30;
	shf.l.wrap.b32 	%r28, %r42, %r41, 2;
	shl.b32 	%r29, %r42, 2;
	shr.u32 	%r30, %r28, 31;
	add.s32 	%r31, %r30, %r27;
	neg.s32 	%r32, %r31;
	setp.lt.s32 	%p6, %r3, 0;
	selp.b32 	%r43, %r32, %r31, %p6;
	xor.b32  	%r33, %r28, %r3;
	shr.s32 	%r34, %r28, 31;
	xor.b32  	%r35, %r34, %r28;
	xor.b32  	%r36, %r34, %r29;
	cvt.u64.u32 	%rd18, %r35;
	shl.b64 	%rd19, %rd18, 32;
	cvt.u64.u32 	%rd20, %r36;
	or.b64  	%rd21, %rd19, %rd20;
	cvt.rn.f64.s64 	%fd1, %rd21;
	mul.f64 	%fd2, %fd1, 0d3BF921FB54442D19;
	cvt.rn.f32.f64 	%f11, %fd2;
	neg.f32 	%f12, %f11;
	setp.lt.s32 	%p7, %r33, 0;
	selp.f32 	%f27, %f12, %f11, %p7;
$L__BB2_9:
	mul.rn.f32 	%f14, %f27, %f27;
	and.b32  	%r38, %r43, 1;
	setp.eq.b32 	%p8, %r38, 1;
	selp.f32 	%f15, 0f3F800000, %f27, %p8;
	fma.rn.f32 	%f16, %f14, %f15, 0f00000000;
	fma.rn.f32 	%f17, %f14, 0f37CBAC00, 0fBAB607ED;
	selp.f32 	%f18, %f17, 0fB94D4153, %p8;
	selp.f32 	%f19, 0f3D2AAABB, 0f3C0885E4, %p8;
	fma.rn.f32 	%f20, %f18, %f14, %f19;
	selp.f32 	%f21, 0fBEFFFFFF, 0fBE2AAAA8, %p8;
	fma.rn.f32 	%f22, %f20, %f14, %f21;
	fma.rn.f32 	%f23, %f22, %f16, %f15;
	and.b32  	%r39, %r43, 2;
	setp.eq.s32 	%p9, %r39, 0;
	mov.f32 	%f24, 0f00000000;
	sub.f32 	%f25, %f24, %f23;
	selp.f32 	%f26, %f23, %f25, %p9;
	st.global.f32 	[%rd2], %f26;
$L__BB2_10:
	ret;

}
	// .globl	_Z13stress_atomicPf
.visible .entry _Z13stress_atomicPf(
	.param .u64 .ptr .align 1 _Z13stress_atomicPf_param_0
)
{
	.reg .pred 	%p<2>;
	.reg .b32 	%r<5>;
	.reg .b32 	%f<2>;
	.reg .b64 	%rd<5>;

	ld.param.u64 	%rd1, [_Z13stress_atomicPf_param_0];
	mov.u32 	%r2, %ctaid.x;
	mov.u32 	%r3, %ntid.x;
	mov.u32 	%r4, %tid.x;
	mad.lo.s32 	%r1, %r2, %r3, %r4;
	setp.gt.s32 	%p1, %r1, 1048575;
	@%p1 bra 	$L__BB3_2;
	cvta.to.global.u64 	%rd2, %rd1;
	mul.wide.s32 	%rd3, %r1, 4;
	add.s64 	%rd4, %rd2, %rd3;
	atom.global.add.f32 	%f1, [%rd4], 0f3F800000;
$L__BB3_2:
	ret;

}


// ===== COMPILED SASS (sm_100) =====

	.target	sm_100

	.elftype	@"ET_EXEC"


//--------------------- .note.nv.tkinfo           --------------------------
	.section	.note.nv.tkinfo,"",@"SHT_NOTE"
	.sectionflags	@"SHF_NOTE_NV_TKINFO"
	.tkinfo
        /*0018*/ 	.word	0x00000002
        /*0030*/ 	.string	""
        /*0030*/ 	.string	"ptxas"
        /*0030*/ 	.string	"Cuda compilation tools, release 13.0, V13.0.88"
        /*0030*/ 	.string	"Build cuda_13.0.r13.0/compiler.36424714_0"
        /*0030*/ 	.string	"-arch sm_100 -m 64 "



//--------------------- .note.nv.cuinfo           --------------------------
	.section	.note.nv.cuinfo,"",@"SHT_NOTE"
	.sectionflags	@"SHF_NOTE_NV_CUINFO"
        /*0018*/ 	.short	0x0002
        /*001a*/ 	.short	0x0064
        /*001c*/ 	.short	0x0082
	.zero		2


//--------------------- .nv.info                  --------------------------
	.section	.nv.info,"",@"SHT_CUDA_INFO"
	.align	4


	//----- nvinfo : EIATTR_REGCOUNT
	.align		4
        /*0000*/ 	.byte	0x04, 0x2f
        /*0002*/ 	.short	(.L_2 - .L_1)
	.align		4
.L_1:
        /*0004*/ 	.word	index@(_Z14stress_computePfS_S_)
        /*0008*/ 	.word	0x0000001f


	//----- nvinfo : EIATTR_FRAME_SIZE
	.align		4
.L_2:
        /*000c*/ 	.byte	0x04, 0x11
        /*000e*/ 	.short	(.L_4 - .L_3)
	.align		4
.L_3:
        /*0010*/ 	.word	index@(_Z14stress_computePfS_S_)
        /*0014*/ 	.word	0x00000000


	//----- nvinfo : EIATTR_REGCOUNT
	.align		4
.L_4:
        /*0018*/ 	.byte	0x04, 0x2f
        /*001a*/ 	.short	(.L_6 - .L_5)
	.align		4
.L_5:
        /*001c*/ 	.word	index@(_Z13stress_memoryPf)
        /*0020*/ 	.word	0x00000008


	//----- nvinfo : EIATTR_FRAME_SIZE
	.align		4
.L_6:
        /*0024*/ 	.byte	0x04, 0x11
        /*0026*/ 	.short	(.L_8 - .L_7)
	.align		4
.L_7:
        /*0028*/ 	.word	index@(_Z13stress_memoryPf)
        /*002c*/ 	.word	0x00000000


	//----- nvinfo : EIATTR_REGCOUNT
	.align		4
.L_8:
        /*0030*/ 	.byte	0x04, 0x2f
        /*0032*/ 	.short	(.L_10 - .L_9)
	.align		4
.L_9:
        /*0034*/ 	.word	index@(_Z9stress_xuPf)
        /*0038*/ 	.word	0x00000013


	//----- nvinfo : EIATTR_FRAME_SIZE
	.align		4
.L_10:
        /*003c*/ 	.byte	0x04, 0x11
        /*003e*/ 	.short	(.L_12 - .L_11)
	.align		4
.L_11:
        /*0040*/ 	.word	index@(_Z9stress_xuPf)
        /*0044*/ 	.word	0x00000000


	//----- nvinfo : EIATTR_REGCOUNT
	.align		4
.L_12:
        /*0048*/ 	.byte	0x04, 0x2f
        /*004a*/ 	.short	(.L_14 - .L_13)
	.align		4
.L_13:
        /*004c*/ 	.word	index@(_Z13stress_atomicPf)
        /*0050*/ 	.word	0x0000000a


	//----- nvinfo : EIATTR_FRAME_SIZE
	.align		4
.L_14:
        /*0054*/ 	.byte	0x04, 0x11
        /*0056*/ 	.short	(.L_16 - .L_15)
	.align		4
.L_15:
        /*0058*/ 	.word	index@(_Z13stress_atomicPf)
        /*005c*/ 	.word	0x00000000


	//----- nvinfo : EIATTR_MIN_STACK_SIZE
	.align		4
.L_16:
        /*0060*/ 	.byte	0x04, 0x12
        /*0062*/ 	.short	(.L_18 - .L_17)
	.align		4
.L_17:
        /*0064*/ 	.word	index@(_Z13stress_atomicPf)
        /*0068*/ 	.word	0x00000000


	//----- nvinfo : EIATTR_MIN_STACK_SIZE
	.align		4
.L_18:
        /*006c*/ 	.byte	0x04, 0x12
        /*006e*/ 	.short	(.L_20 - .L_19)
	.align		4
.L_19:
        /*0070*/ 	.word	index@(_Z9stress_xuPf)
        /*0074*/ 	.word	0x00000000


	//----- nvinfo : EIATTR_MIN_STACK_SIZE
	.align		4
.L_20:
        /*0078*/ 	.byte	0x04, 0x12
        /*007a*/ 	.short	(.L_22 - .L_21)
	.align		4
.L_21:
        /*007c*/ 	.word	index@(_Z13stress_memoryPf)
        /*0080*/ 	.word	0x00000000


	//----- nvinfo : EIATTR_MIN_STACK_SIZE
	.align		4
.L_22:
        /*0084*/ 	.byte	0x04, 0x12
        /*0086*/ 	.short	(.L_24 - .L_23)
	.align		4
.L_23:
        /*0088*/ 	.word	index@(_Z14stress_computePfS_S_)
        /*008c*/ 	.word	0x00000000
.L_24:


//--------------------- .nv.compat                --------------------------
	.section	.nv.compat,"",@"SHT_CUDA_COMPAT_INFO"
	.align	4
        /*0000*/ 	.byte	0x02, 0x09, 0x00, 0x00, 0x02, 0x02, 0x01, 0x00, 0x02, 0x05, 0x05, 0x00, 0x03, 0x07, 0x01, 0x01
        /*0010*/ 	.byte	0x02, 0x03, 0x00, 0x00, 0x02, 0x06, 0x01, 0x00, 0x04, 0x0b, 0x08, 0x00, 0x01, 0x00, 0x00, 0x00
        /*0020*/ 	.byte	0x00, 0x00, 0x00, 0x00


//--------------------- .nv.info._Z13stress_atomicPf --------------------------
	.section	.nv.info._Z13stress_atomicPf,"",@"SHT_CUDA_INFO"
	.sectionflags	@""
	.align	4


	//----- nvinfo : EIATTR_CUDA_API_VERSION
	.align		4
        /*0000*/ 	.byte	0x04, 0x37
        /*0002*/ 	.short	(.L_26 - .L_25)
.L_25:
        /*0004*/ 	.word	0x00000082


	//----- nvinfo : EIATTR_KPARAM_INFO
	.align		4
.L_26:
        /*0008*/ 	.byte	0x04, 0x17
        /*000a*/ 	.short	(.L_28 - .L_27)
.L_27:
        /*000c*/ 	.word	0x00000000
        /*0010*/ 	.short	0x0000
        /*0012*/ 	.short	0x0000
        /*0014*/ 	.byte	0x00, 0xf5, 0x21, 0x00


	//----- nvinfo : EIATTR_SPARSE_MMA_MASK
	.align		4
.L_28:
        /*0018*/ 	.byte	0x03, 0x50
        /*001a*/ 	.short	0x0000


	//----- nvinfo : EIATTR_MAXREG_COUNT
	.align		4
        /*001c*/ 	.byte	0x03, 0x1b
        /*001e*/ 	.short	0x00ff


	//----- nvinfo : EIATTR_MERCURY_ISA_VERSION
	.align		4
        /*0020*/ 	.byte	0x03, 0x5f
        /*0022*/ 	.short	0x0101


	//----- nvinfo : EIATTR_VRC_CTA_INIT_COUNT
	.align		4
        /*0024*/ 	.byte	0x02, 0x4a
	.zero		1
	.zero		1


	//----- nvinfo : EIATTR_EXIT_INSTR_OFFSETS
	.align		4
        /*0028*/ 	.byte	0x04, 0x1c
        /*002a*/ 	.short	(.L_30 - .L_29)


	//   ....[0]....
.L_29:
        /*002c*/ 	.word	0x00000060


	//   ....[1]....
        /*0030*/ 	.word	0x000000c0


	//----- nvinfo : EIATTR_CBANK_PARAM_SIZE
	.align		4
.L_30:
        /*0034*/ 	.byte	0x03, 0x19
        /*0036*/ 	.short	0x0008


	//----- nvinfo : EIATTR_PARAM_CBANK
	.align		4
        /*0038*/ 	.byte	0x04, 0x0a
        /*003a*/ 	.short	(.L_32 - .L_31)
	.align		4
.L_31:
        /*003c*/ 	.word	index@(.nv.constant0._Z13stress_atomicPf)
        /*0040*/ 	.short	0x0380
        /*0042*/ 	.short	0x0008


	//----- nvinfo : EIATTR_SW_WAR
	.align		4
.L_32:
        /*0044*/ 	.byte	0x04, 0x36
        /*0046*/ 	.short	(.L_34 - .L_33)
.L_33:
        /*0048*/ 	.word	0x00000008
.L_34:


//--------------------- .nv.info._Z9stress_xuPf   --------------------------
	.section	.nv.info._Z9stress_xuPf,"",@"SHT_CUDA_INFO"
	.sectionflags	@""
	.align	4


	//----- nvinfo : EIATTR_CUDA_API_VERSION
	.align		4
        /*0000*/ 	.byte	0x04, 0x37
        /*0002*/ 	.short	(.L_36 - .L_35)
.L_35:
        /*0004*/ 	.word	0x00000082


	//----- nvinfo : EIATTR_KPARAM_INFO
	.align		4
.L_36:
        /*0008*/ 	.byte	0x04, 0x17
        /*000a*/ 	.short	(.L_38 - .L_37)
.L_37:
        /*000c*/ 	.word	0x00000000
        /*0010*/ 	.short	0x0000
        /*0012*/ 	.short	0x0000
        /*0014*/ 	.byte	0x00, 0xf5, 0x21, 0x00


	//----- nvinfo : EIATTR_SPARSE_MMA_MASK
	.align		4
.L_38:
        /*0018*/ 	.byte	0x03, 0x50
        /*001a*/ 	.short	0x0000


	//----- nvinfo : EIATTR_MAXREG_COUNT
	.align		4
        /*001c*/ 	.byte	0x03, 0x1b
        /*001e*/ 	.short	0x00ff


	//----- nvinfo : EIATTR_MERCURY_ISA_VERSION
	.align		4
        /*0020*/ 	.byte	0x03, 0x5f
        /*0022*/ 	.short	0x0101


	//----- nvinfo : EIATTR_VRC_CTA_INIT_COUNT
	.align		4
        /*0024*/ 	.byte	0x02, 0x4a
	.zero		1
	.zero		1


	//----- nvinfo : EIATTR_EXIT_INSTR_OFFSETS
	.align		4
        /*0028*/ 	.byte	0x04, 0x1c
        /*002a*/ 	.short	(.L_40 - .L_39)


	//   ....[0]....
.L_39:
        /*002c*/ 	.word	0x00000060


	//   ....[1]....
        /*0030*/ 	.word	0x00000870


	//----- nvinfo : EIATTR_CRS_STACK_SIZE
	.align		4
.L_40:
        /*0034*/ 	.byte	0x04, 0x1e
        /*0036*/ 	.short	(.L_42 - .L_41)
.L_41:
        /*0038*/ 	.word	0x00000000


	//----- nvinfo : EIATTR_CBANK_PARAM_SIZE
	.align		4
.L_42:
        /*003c*/ 	.byte	0x03, 0x19
        /*003e*/ 	.short	0x0008


	//----- nvinfo : EIATTR_PARAM_CBANK
	.align		4
        /*0040*/ 	.byte	0x04, 0x0a
        /*0042*/ 	.short	(.L_44 - .L_43)
	.align		4
.L_43:
        /*0044*/ 	.word	index@(.nv.constant0._Z9stress_xuPf)
        /*0048*/ 	.short	0x0380
        /*004a*/ 	.short	0x0008


	//----- nvinfo : EIATTR_SW_WAR
	.align		4
.L_44:
        /*004c*/ 	.byte	0x04, 0x36
        /*004e*/ 	.short	(.L_46 - .L_45)
.L_45:
        /*0050*/ 	.word	0x00000008
.L_46:


//--------------------- .nv.info._Z13stress_memoryPf --------------------------
	.section	.nv.info._Z13stress_memoryPf,"",@"SHT_CUDA_INFO"
	.sectionflags	@""
	.align	4


	//----- nvinfo : EIATTR_CUDA_API_VERSION
	.align		4
        /*0000*/ 	.byte	0x04, 0x37
        /*0002*/ 	.short	(.L_48 - .L_47)
.L_47:
        /*0004*/ 	.word	0x00000082


	//----- nvinfo : EIATTR_KPARAM_INFO
	.align		4
.L_48:
        /*0008*/ 	.byte	0x04, 0x17
        /*000a*/ 	.short	(.L_50 - .L_49)
.L_49:
        /*000c*/ 	.word	0x00000000
        /*0010*/ 	.short	0x0000
        /*0012*/ 	.short	0x0000
        /*0014*/ 	.byte	0x00, 0xf5, 0x21, 0x00


	//----- nvinfo : EIATTR_SPARSE_MMA_MASK
	.align		4
.L_50:
        /*0018*/ 	.byte	0x03, 0x50
        /*001a*/ 	.short	0x0000


	//----- nvinfo : EIATTR_MAXREG_COUNT
	.align		4
        /*001c*/ 	.byte	0x03, 0x1b
        /*001e*/ 	.short	0x00ff


	//----- nvinfo : EIATTR_MERCURY_ISA_VERSION
	.align		4
        /*0020*/ 	.byte	0x03, 0x5f
        /*0022*/ 	.short	0x0101


	//----- nvinfo : EIATTR_VRC_CTA_INIT_COUNT
	.align		4
        /*0024*/ 	.byte	0x02, 0x4a
	.zero		1
	.zero		1


	//----- nvinfo : EIATTR_EXIT_INSTR_OFFSETS
	.align		4
        /*0028*/ 	.byte	0x04, 0x1c
        /*002a*/ 	.short	(.L_52 - .L_51)


	//   ....[0]....
.L_51:
        /*002c*/ 	.word	0x00000060


	//   ....[1]....
        /*0030*/ 	.word	0x000000d0


	//----- nvinfo : EIATTR_CBANK_PARAM_SIZE
	.align		4
.L_52:
        /*0034*/ 	.byte	0x03, 0x19
        /*0036*/ 	.short	0x0008


	//----- nvinfo : EIATTR_PARAM_CBANK
	.align		4
        /*0038*/ 	.byte	0x04, 0x0a
        /*003a*/ 	.short	(.L_54 - .L_53)
	.align		4
.L_53:
        /*003c*/ 	.word	index@(.nv.constant0._Z13stress_memoryPf)
        /*0040*/ 	.short	0x0380
        /*0042*/ 	.short	0x0008


	//----- nvinfo : EIATTR_SW_WAR
	.align		4
.L_54:
        /*0044*/ 	.byte	0x04, 0x36
        /*0046*/ 	.short	(.L_56 - .L_55)
.L_55:
        /*0048*/ 	.word	0x00000008
.L_56:


//--------------------- .nv.info._Z14stress_computePfS_S_ --------------------------
	.section	.nv.info._Z14stress_computePfS_S_,"",@"SHT_CUDA_INFO"
	.sectionflags	@""
	.align	4


	//----- nvinfo : EIATTR_CUDA_API_VERSION
	.align		4
        /*0000*/ 	.byte	0x04, 0x37
        /*0002*/ 	.short	(.L_58 - .L_57)
.L_57:
        /*0004*/ 	.word	0x00000082


	//----- nvinfo : EIATTR_KPARAM_INFO
	.align		4
.L_58:
        /*0008*/ 	.byte	0x04, 0x17
        /*000a*/ 	.short	(.L_60 - .L_59)
.L_59:
        /*000c*/ 	.word	0x00000000
        /*0010*/ 	.short	0x0002
        /*0012*/ 	.short	0x0010
        /*0014*/ 	.byte	0x00, 0xf5, 0x21, 0x00


	//----- nvinfo : EIATTR_KPARAM_INFO
	.align		4
.L_60:
        /*0018*/ 	.byte	0x04, 0x17
        /*001a*/ 	.short	(.L_62 - .L_61)
.L_61:
        /*001c*/ 	.word	0x00000000
        /*0020*/ 	.short	0x0001
        /*0022*/ 	.short	0x0008
        /*0024*/ 	.byte	0x00, 0xf5, 0x21, 0x00


	//----- nvinfo : EIATTR_KPARAM_INFO
	.align		4
.L_62:
        /*0028*/ 	.byte	0x04, 0x17
        /*002a*/ 	.short	(.L_64 - .L_63)
.L_63:
        /*002c*/ 	.word	0x00000000
        /*0030*/ 	.short	0x0000
        /*0032*/ 	.short	0x0000
        /*0034*/ 	.byte	0x00, 0xf5, 0x21, 0x00


	//----- nvinfo : EIATTR_SPARSE_MMA_MASK
	.align		4
.L_64:
        /*0038*/ 	.byte	0x03, 0x50
        /*003a*/ 	.short	0x0000


	//----- nvinfo : EIATTR_MAXREG_COUNT
	.align		4
        /*003c*/ 	.byte	0x03, 0x1b
        /*003e*/ 	.short	0x00ff


	//----- nvinfo : EIATTR_MERCURY_ISA_VERSION
	.align		4
        /*0040*/ 	.byte	0x03, 0x5f
        /*0042*/ 	.short	0x0101


	//----- nvinfo : EIATTR_VRC_CTA_INIT_COUNT
	.align		4
        /*0044*/ 	.byte	0x02, 0x4a
	.zero		1
	.zero		1


	//----- nvinfo : EIATTR_EXIT_INSTR_OFFSETS
	.align		4
        /*0048*/ 	.byte	0x04, 0x1c
        /*004a*/ 	.short	(.L_66 - .L_65)


	//   ....[0]....
.L_65:
        /*004c*/ 	.word	0x000000b0


	//   ....[1]....
        /*0050*/ 	.word	0x00000550


	//----- nvinfo : EIATTR_CBANK_PARAM_SIZE
	.align		4
.L_66:
        /*0054*/ 	.byte	0x03, 0x19
        /*0056*/ 	.short	0x0018


	//----- nvinfo : EIATTR_PARAM_CBANK
	.align		4
        /*0058*/ 	.byte	0x04, 0x0a
        /*005a*/ 	.short	(.L_68 - .L_67)
	.align		4
.L_67:
        /*005c*/ 	.word	index@(.nv.constant0._Z14stress_computePfS_S_)
        /*0060*/ 	.short	0x0380
        /*0062*/ 	.short	0x0018


	//----- nvinfo : EIATTR_SW_WAR
	.align		4
.L_68:
        /*0064*/ 	.byte	0x04, 0x36
        /*0066*/ 	.short	(.L_70 - .L_69)
.L_69:
        /*0068*/ 	.word	0x00000008
.L_70:


//--------------------- .nv.callgraph             --------------------------
	.section	.nv.callgraph,"",@"SHT_CUDA_CALLGRAPH"
	.align	4
	.sectionentsize	8
	.align		4
        /*0000*/ 	.word	0x00000000
	.align		4
        /*0004*/ 	.word	0xffffffff
	.align		4
        /*0008*/ 	.word	0x00000000
	.align		4
        /*000c*/ 	.word	0xfffffffe
	.align		4
        /*0010*/ 	.word	0x00000000
	.align		4
        /*0014*/ 	.word	0xfffffffd
	.align		4
        /*0018*/ 	.word	0x00000000
	.align		4
        /*001c*/ 	.word	0xfffffffc


//--------------------- .nv.constant4             --------------------------
	.section	.nv.constant4,"a",@progbits
	.align	8
	.align		8
.nv.constant4:
        /*0000*/ 	.dword	__cudart_i2opi_f


//--------------------- .text._Z13stress_atomicPf --------------------------
	.section	.text._Z13stress_atomicPf,"ax",@progbits
	.align	128
        .global         _Z13stress_atomicPf
        .type           _Z13stress_atomicPf,@function
        .size           _Z13stress_atomicPf,(.L_x_10 - _Z13stress_atomicPf)
        .other          _Z13stress_atomicPf,@"STO_CUDA_ENTRY STV_DEFAULT"
_Z13stress_atomicPf:
.text._Z13stress_atomicPf:
[----:B------:R-:W-:Y:S01]  /*0000*/  LDC R1, c[0x0][0x37c] ;  /* 0x0000df00ff017b82 */ /* 0x000fe20000000800 */
[----:B------:R-:W0:Y:S07]  /*0010*/  S2R R0, SR_TID.X ;  /* 0x0000000000007919 */ /* 0x000e2e0000002100 */
[----:B------:R-:W0:Y:S08]  /*0020*/  S2UR UR4, SR_CTAID.X ;  /* 0x00000000000479c3 */ /* 0x000e300000002500 */
[----:B------:R-:W0:Y:S02]  /*0030*/  LDC R5, c[0x0][0x360] ;  /* 0x0000d800ff057b82 */ /* 0x000e240000000800 */
[----:B0-----:R-:W-:-:S05]  /*0040*/  IMAD R5, R5, UR4, R0 ;  /* 0x0000000405057c24 */ /* 0x001fca000f8e0200 */
[----:B------:R-:W-:-:S13]  /*0050*/  ISETP.GT.AND P0, PT, R5, 0xfffff, PT ;  /* 0x000fffff0500780c */ /* 0x000fda0003f04270 */
[----:B------:R-:W-:Y:S05]  /*0060*/  @P0 EXIT ;  /* 0x000000000000094d */ /* 0x000fea0003800000 */
[----:B------:R-:W0:Y:S01]  /*0070*/  LDC.64 R2, c[0x0][0x380] ;  /* 0x0000e000ff027b82 */ /* 0x000e220000000a00 */
[----:B------:R-:W1:Y:S01]  /*0080*/  LDCU.64 UR4, c[0x0][0x358] ;  /* 0x00006b00ff0477ac */ /* 0x000e620008000a00 */
[----:B------:R-:W-:Y:S02]  /*0090*/  HFMA2 R7, -RZ, RZ, 1.875, 0 ;  /* 0x3f800000ff077431 */ /* 0x000fe400000001ff */
[----:B0-----:R-:W-:-:S05]  /*00a0*/  IMAD.WIDE R2, R5, 0x4, R2 ;  /* 0x0000000405027825 */ /* 0x001fca00078e0202 */
[----:B-1----:R-:W-:Y:S01]  /*00b0*/  REDG.E.ADD.F32.FTZ.RN.STRONG.GPU desc[UR4][R2.64], R7 ;  /* 0x00000007020079a6 */ /* 0x002fe2000c12f304 */
[----:B------:R-:W-:Y:S05]  /*00c0*/  EXIT ;  /* 0x000000000000794d */ /* 0x000fea0003800000 */
.L_x_0:
[----:B------:R-:W-:-:S00]  /*00d0*/  BRA `(.L_x_0) ;  /* 0xfffffffc00fc7947 */ /* 0x000fc0000383ffff */
[----:B------:R-:W-:-:S00]  /*00e0*/  NOP ;  /* 0x0000000000007918 */ /* 0x000fc00000000000 */
        /* <DEDUP_REMOVED lines=9> */
.L_x_10:


//--------------------- .text._Z9stress_xuPf      --------------------------
	.section	.text._Z9stress_xuPf,"ax",@progbits
	.align	128
        .global         _Z9stress_xuPf
        .type           _Z9stress_xuPf,@function
        .size           _Z9stress_xuPf,(.L_x_11 - _Z9stress_xuPf)
        .other          _Z9stress_xuPf,@"STO_CUDA_ENTRY STV_DEFAULT"
_Z9stress_xuPf:
.text._Z9stress_xuPf:
        /* <DEDUP_REMOVED lines=9> */
[----:B0-----:R-:W-:-:S05]  /*0090*/  IMAD.WIDE R2, R5, 0x4, R2 ;  /* 0x0000000405027825 */ /* 0x001fca00078e0202 */
[----:B-1----:R-:W2:Y:S01]  /*00a0*/  LDG.E R0, desc[UR6][R2.64] ;  /* 0x0000000602007981 */ /* 0x002ea2000c1e1900 */
[----:B------:R-:W-:Y:S01]  /*00b0*/  BSSY.RECONVERGENT B0, `(.L_x_1) ;  /* 0x0000069000007945 */ /* 0x000fe20003800200 */
[C---:B--2---:R-:W-:Y:S01]  /*00c0*/  FMUL R4, R0.reuse, 0.63661974668502807617 ;  /* 0x3f22f98300047820 */ /* 0x044fe20000400000 */
[----:B------:R-:W-:-:S03]  /*00d0*/  FSETP.GE.AND P0, PT, |R0|, 105615, PT ;  /* 0x47ce47800000780b */ /* 0x000fc60003f06200 */
[----:B------:R-:W0:Y:S02]  /*00e0*/  F2I.NTZ R8, R4 ;  /* 0x0000000400087305 */ /* 0x000e240000203100 */
[----:B0-----:R-:W-:-:S05]  /*00f0*/  I2FP.F32.S32 R5, R8 ;  /* 0x0000000800057245 */ /* 0x001fca0000201400 */
[----:B------:R-:W-:-:S04]  /*0100*/  FFMA R6, R5, -1.5707962512969970703, R0 ;  /* 0xbfc90fda05067823 */ /* 0x000fc80000000000 */
[----:B------:R-:W-:-:S04]  /*0110*/  FFMA R6, R5, -7.5497894158615963534e-08, R6 ;  /* 0xb3a2216805067823 */ /* 0x000fc80000000006 */
[----:B------:R-:W-:Y:S01]  /*0120*/  FFMA R6, R5, -5.3903029534742383927e-15, R6 ;  /* 0xa7c234c505067823 */ /* 0x000fe20000000006 */
[----:B------:R-:W-:Y:S06]  /*0130*/  @!P0 BRA `(.L_x_2) ;  /* 0x0000000400808947 */ /* 0x000fec0003800000 */
[----:B------:R-:W-:-:S13]  /*0140*/  FSETP.NEU.AND P0, PT, |R0|, +INF , PT ;  /* 0x7f8000000000780b */ /* 0x000fda0003f0d200 */
[----:B------:R-:W-:Y:S01]  /*0150*/  @!P0 FMUL R6, RZ, R0 ;  /* 0x00000000ff068220 */ /* 0x000fe20000400000 */
[----:B------:R-:W-:Y:S01]  /*0160*/  @!P0 IMAD.MOV.U32 R8, RZ, RZ, RZ ;  /* 0x000000ffff088224 */ /* 0x000fe200078e00ff */
[----:B------:R-:W-:Y:S06]  /*0170*/  @!P0 BRA `(.L_x_2) ;  /* 0x0000000400708947 */ /* 0x000fec0003800000 */
[----:B------:R-:W-:Y:S01]  /*0180*/  IMAD.SHL.U32 R5, R0, 0x100, RZ ;  /* 0x0000010000057824 */ /* 0x000fe200078e00ff */
[----:B------:R-:W0:Y:S01]  /*0190*/  LDCU.64 UR8, c[0x4][URZ] ;  /* 0x01000000ff0877ac */ /* 0x000e220008000a00 */
[----:B------:R-:W-:Y:S02]  /*01a0*/  IMAD.MOV.U32 R4, RZ, RZ, RZ ;  /* 0x000000ffff047224 */ /* 0x000fe400078e00ff */
[----:B------:R-:W-:Y:S01]  /*01b0*/  IMAD.MOV.U32 R16, RZ, RZ, RZ ;  /* 0x000000ffff107224 */ /* 0x000fe200078e00ff */
[----:B------:R-:W-:Y:S01]  /*01c0*/  LOP3.LUT R5, R5, 0x80000000, RZ, 0xfc, !PT ;  /* 0x8000000005057812 */ /* 0x000fe200078efcff */
[----:B------:R-:W-:Y:S01]  /*01d0*/  UMOV UR5, URZ ;  /* 0x000000ff00057c82 */ /* 0x000fe20008000000 */
[----:B------:R-:W-:-:S05]  /*01e0*/  UMOV UR4, URZ ;  /* 0x000000ff00047c82 */ /* 0x000fca0008000000 */
.L_x_3:
[----:B0-----:R-:W-:Y:S02]  /*01f0*/  IMAD.U32 R8, RZ, RZ, UR8 ;  /* 0x00000008ff087e24 */ /* 0x001fe4000f8e00ff */
[----:B------:R-:W-:-:S05]  /*0200*/  IMAD.U32 R9, RZ, RZ, UR9 ;  /* 0x00000009ff097e24 */ /* 0x000fca000f8e00ff */
[----:B------:R-:W2:Y:S01]  /*0210*/  LDG.E.CONSTANT R6, desc[UR6][R8.64] ;  /* 0x0000000608067981 */ /* 0x000ea2000c1e9900 */
[----:B------:R-:W-:Y:S01]  /*0220*/  UIADD3 UR4, UPT, UPT, UR4, 0x1, URZ ;  /* 0x0000000104047890 */ /* 0x000fe2000fffe0ff */
[C---:B------:R-:W-:Y:S01]  /*0230*/  ISETP.EQ.AND P0, PT, R16.reuse, RZ, PT ;  /* 0x000000ff1000720c */ /* 0x040fe20003f02270 */
[----:B------:R-:W-:Y:S01]  /*0240*/  UIADD3 UR8, UP1, UPT, UR8, 0x4, URZ ;  /* 0x0000000408087890 */ /* 0x000fe2000ff3e0ff */
[C---:B------:R-:W-:Y:S01]  /*0250*/  ISETP.EQ.AND P1, PT, R16.reuse, 0x4, PT ;  /* 0x000000041000780c */ /* 0x040fe20003f22270 */
[----:B------:R-:W-:Y:S01]  /*0260*/  UISETP.NE.AND UP0, UPT, UR4, 0x6, UPT ;  /* 0x000000060400788c */ /* 0x000fe2000bf05270 */
[C---:B------:R-:W-:Y:S01]  /*0270*/  ISETP.EQ.AND P2, PT, R16.reuse, 0x8, PT ;  /* 0x000000081000780c */ /* 0x040fe20003f42270 */
[----:B------:R-:W-:Y:S01]  /*0280*/  UIADD3.X UR9, UPT, UPT, URZ, UR9, URZ, UP1, !UPT ;  /* 0x00000009ff097290 */ /* 0x000fe20008ffe4ff */
[C---:B------:R-:W-:Y:S02]  /*0290*/  ISETP.EQ.AND P3, PT, R16.reuse, 0xc, PT ;  /* 0x0000000c1000780c */ /* 0x040fe40003f62270 */
[----:B------:R-:W-:-:S02]  /*02a0*/  ISETP.EQ.AND P4, PT, R16, 0x10, PT ;  /* 0x000000101000780c */ /* 0x000fc40003f82270 */
[C---:B------:R-:W-:Y:S02]  /*02b0*/  ISETP.EQ.AND P5, PT, R16.reuse, 0x14, PT ;  /* 0x000000141000780c */ /* 0x040fe40003fa2270 */
[----:B------:R-:W-:Y:S01]  /*02c0*/  IADD3 R16, PT, PT, R16, 0x4, RZ ;  /* 0x0000000410107810 */ /* 0x000fe20007ffe0ff */
[----:B--2---:R-:W-:-:S03]  /*02d0*/  IMAD.WIDE.U32 R6, R6, R5, RZ ;  /* 0x0000000506067225 */ /* 0x004fc600078e00ff */
[----:B------:R-:W-:-:S04]  /*02e0*/  IADD3 R6, P6, PT, R6, R4, RZ ;  /* 0x0000000406067210 */ /* 0x000fc80007fde0ff */
[----:B------:R-:W-:Y:S01]  /*02f0*/  IADD3.X R4, PT, PT, R7, UR5, RZ, P6, !PT ;  /* 0x0000000507047c10 */ /* 0x000fe2000b7fe4ff */
[--C-:B------:R-:W-:Y:S01]  /*0300*/  @P1 IMAD.MOV.U32 R11, RZ, RZ, R6.reuse ;  /* 0x000000ffff0b1224 */ /* 0x100fe200078e0006 */
[----:B------:R-:W-:Y:S01]  /*0310*/  @P0 MOV R10, R6 ;  /* 0x00000006000a0202 */ /* 0x000fe20000000f00 */
[--C-:B------:R-:W-:Y:S02]  /*0320*/  @P2 IMAD.MOV.U32 R12, RZ, RZ, R6.reuse ;  /* 0x000000ffff0c2224 */ /* 0x100fe400078e0006 */
[--C-:B------:R-:W-:Y:S02]  /*0330*/  @P3 IMAD.MOV.U32 R13, RZ, RZ, R6.reuse ;  /* 0x000000ffff0d3224 */ /* 0x100fe400078e0006 */
[--C-:B------:R-:W-:Y:S02]  /*0340*/  @P4 IMAD.MOV.U32 R14, RZ, RZ, R6.reuse ;  /* 0x000000ffff0e4224 */ /* 0x100fe400078e0006 */
[----:B------:R-:W-:Y:S01]  /*0350*/  @P5 IMAD.MOV.U32 R15, RZ, RZ, R6 ;  /* 0x000000ffff0f5224 */ /* 0x000fe200078e0006 */
[----:B------:R-:W-:Y:S06]  /*0360*/  BRA.U UP0, `(.L_x_3) ;  /* 0xfffffffd00a07547 */ /* 0x000fec000b83ffff */
[----:B------:R-:W-:Y:S01]  /*0370*/  SHF.R.U32.HI R5, RZ, 0x17, R0 ;  /* 0x00000017ff057819 */ /* 0x000fe20000011600 */
[----:B------:R-:W-:Y:S03]  /*0380*/  BSSY.RECONVERGENT B1, `(.L_x_4) ;  /* 0x0000029000017945 */ /* 0x000fe60003800200 */
[C---:B------:R-:W-:Y:S02]  /*0390*/  LOP3.LUT R6, R5.reuse, 0xe0, RZ, 0xc0, !PT ;  /* 0x000000e005067812 */ /* 0x040fe400078ec0ff */
[----:B------:R-:W-:-:S03]  /*03a0*/  LOP3.LUT P6, RZ, R5, 0x1f, RZ, 0xc0, !PT ;  /* 0x0000001f05ff7812 */ /* 0x000fc600078cc0ff */
[----:B------:R-:W-:-:S05]  /*03b0*/  VIADD R6, R6, 0xffffff80 ;  /* 0xffffff8006067836 */ /* 0x000fca0000000000 */
[----:B------:R-:W-:-:S05]  /*03c0*/  SHF.R.U32.HI R6, RZ, 0x5, R6 ;  /* 0x00000005ff067819 */ /* 0x000fca0000011606 */
[----:B------:R-:W-:-:S05]  /*03d0*/  IMAD.U32 R9, R6, -0x4, RZ ;  /* 0xfffffffc06097824 */ /* 0x000fca00078e00ff */
[C---:B------:R-:W-:Y:S02]  /*03e0*/  ISETP.EQ.AND P3, PT, R9.reuse, -0x18, PT ;  /* 0xffffffe80900780c */ /* 0x040fe40003f62270 */
[C---:B------:R-:W-:Y:S02]  /*03f0*/  ISETP.EQ.AND P4, PT, R9.reuse, -0x14, PT ;  /* 0xffffffec0900780c */ /* 0x040fe40003f82270 */
[C---:B------:R-:W-:Y:S02]  /*0400*/  ISETP.EQ.AND P2, PT, R9.reuse, -0x10, PT ;  /* 0xfffffff00900780c */ /* 0x040fe40003f42270 */
[C---:B------:R-:W-:Y:S02]  /*0410*/  ISETP.EQ.AND P1, PT, R9.reuse, -0xc, PT ;  /* 0xfffffff40900780c */ /* 0x040fe40003f22270 */
[C---:B------:R-:W-:Y:S02]  /*0420*/  ISETP.EQ.AND P0, PT, R9.reuse, -0x8, PT ;  /* 0xfffffff80900780c */ /* 0x040fe40003f02270 */
[----:B------:R-:W-:-:S03]  /*0430*/  ISETP.EQ.AND P5, PT, R9, RZ, PT ;  /* 0x000000ff0900720c */ /* 0x000fc60003fa2270 */
[--C-:B------:R-:W-:Y:S01]  /*0440*/  @P3 IMAD.MOV.U32 R6, RZ, RZ, R10.reuse ;  /* 0x000000ffff063224 */ /* 0x100fe200078e000a */
[C---:B------:R-:W-:Y:S01]  /*0450*/  ISETP.EQ.AND P3, PT, R9.reuse, -0x4, PT ;  /* 0xfffffffc0900780c */ /* 0x040fe20003f62270 */
[----:B------:R-:W-:Y:S02]  /*0460*/  @P4 IMAD.MOV.U32 R7, RZ, RZ, R10 ;  /* 0x000000ffff074224 */ /* 0x000fe400078e000a */
[----:B------:R-:W-:Y:S01]  /*0470*/  @P4 IMAD.MOV.U32 R6, RZ, RZ, R11 ;  /* 0x000000ffff064224 */ /* 0x000fe200078e000b */
[----:B------:R-:W-:Y:S01]  /*0480*/  ISETP.EQ.AND P4, PT, R9, 0x4, PT ;  /* 0x000000040900780c */ /* 0x000fe20003f82270 */
[----:B------:R-:W-:Y:S01]  /*0490*/  @P2 IMAD.MOV.U32 R6, RZ, RZ, R12 ;  /* 0x000000ffff062224 */ /* 0x000fe200078e000c */
[----:B------:R-:W-:Y:S01]  /*04a0*/  @P2 MOV R7, R11 ;  /* 0x0000000b00072202 */ /* 0x000fe20000000f00 */
[----:B------:R-:W-:Y:S02]  /*04b0*/  @P1 IMAD.MOV.U32 R6, RZ, RZ, R13 ;  /* 0x000000ffff061224 */ /* 0x000fe400078e000d */
[----:B------:R-:W-:-:S02]  /*04c0*/  @P0 IMAD.MOV.U32 R6, RZ, RZ, R14 ;  /* 0x000000ffff060224 */ /* 0x000fc400078e000e */
[----:B------:R-:W-:Y:S02]  /*04d0*/  @P1 IMAD.MOV.U32 R7, RZ, RZ, R12 ;  /* 0x000000ffff071224 */ /* 0x000fe400078e000c */
[----:B------:R-:W-:Y:S02]  /*04e0*/  @P3 IMAD.MOV.U32 R6, RZ, RZ, R15 ;  /* 0x000000ffff063224 */ /* 0x000fe400078e000f */
[--C-:B------:R-:W-:Y:S02]  /*04f0*/  @P5 IMAD.MOV.U32 R6, RZ, RZ, R4.reuse ;  /* 0x000000ffff065224 */ /* 0x100fe400078e0004 */
[----:B------:R-:W-:Y:S01]  /*0500*/  @P0 IMAD.MOV.U32 R7, RZ, RZ, R13 ;  /* 0x000000ffff070224 */ /* 0x000fe200078e000d */
[----:B------:R-:W-:Y:S01]  /*0510*/  @P3 MOV R7, R14 ;  /* 0x0000000e00073202 */ /* 0x000fe20000000f00 */
[----:B------:R-:W-:Y:S01]  /*0520*/  @P5 IMAD.MOV.U32 R7, RZ, RZ, R15 ;  /* 0x000000ffff075224 */ /* 0x000fe200078e000f */
[----:B------:R-:W-:Y:S01]  /*0530*/  MOV R8, R6 ;  /* 0x0000000600087202 */ /* 0x000fe20000000f00 */
[----:B------:R-:W-:Y:S01]  /*0540*/  @P4 IMAD.MOV.U32 R7, RZ, RZ, R4 ;  /* 0x000000ffff074224 */ /* 0x000fe200078e0004 */
[----:B------:R-:W-:Y:S06]  /*0550*/  @!P6 BRA `(.L_x_5) ;  /* 0x00000000002ce947 */ /* 0x000fec0003800000 */
[----:B------:R-:W-:Y:S01]  /*0560*/  @P2 IMAD.MOV.U32 R6, RZ, RZ, R10 ;  /* 0x000000ffff062224 */ /* 0x000fe200078e000a */
[----:B------:R-:W-:Y:S01]  /*0570*/  LOP3.LUT R5, R5, 0x1f, RZ, 0xc0, !PT ;  /* 0x0000001f05057812 */ /* 0x000fe200078ec0ff */
[----:B------:R-:W-:Y:S02]  /*0580*/  @P1 IMAD.MOV.U32 R6, RZ, RZ, R11 ;  /* 0x000000ffff061224 */ /* 0x000fe400078e000b */
[----:B------:R-:W-:Y:S01]  /*0590*/  @P0 IMAD.MOV.U32 R6, RZ, RZ, R12 ;  /* 0x000000ffff060224 */ /* 0x000fe200078e000c */
[----:B------:R-:W-:Y:S01]  /*05a0*/  ISETP.EQ.AND P0, PT, R9, 0x8, PT ;  /* 0x000000080900780c */ /* 0x000fe20003f02270 */
[----:B------:R-:W-:Y:S01]  /*05b0*/  @P3 IMAD.MOV.U32 R6, RZ, RZ, R13 ;  /* 0x000000ffff063224 */ /* 0x000fe200078e000d */
[----:B------:R-:W-:Y:S01]  /*05c0*/  @P5 MOV R6, R14 ;  /* 0x0000000e00065202 */ /* 0x000fe20000000f00 */
[----:B------:R-:W-:Y:S01]  /*05d0*/  @P4 IMAD.MOV.U32 R6, RZ, RZ, R15 ;  /* 0x000000ffff064224 */ /* 0x000fe200078e000f */
[----:B------:R-:W-:-:S09]  /*05e0*/  SHF.L.W.U32.HI R8, R7, R5, R8 ;  /* 0x0000000507087219 */ /* 0x000fd20000010e08 */
[----:B------:R-:W-:-:S05]  /*05f0*/  @P0 IMAD.MOV.U32 R6, RZ, RZ, R4 ;  /* 0x000000ffff060224 */ /* 0x000fca00078e0004 */
[----:B------:R-:W-:-:S07]  /*0600*/  SHF.L.W.U32.HI R7, R6, R5, R7 ;  /* 0x0000000506077219 */ /* 0x000fce0000010e07 */
.L_x_5:
[----:B------:R-:W-:Y:S05]  /*0610*/  BSYNC.RECONVERGENT B1 ;  /* 0x0000000000017941 */ /* 0x000fea0003800200 */
.L_x_4:
[C-C-:B------:R-:W-:Y:S01]  /*0620*/  SHF.L.W.U32.HI R9, R7.reuse, 0x2, R8.reuse ;  /* 0x0000000207097819 */ /* 0x140fe20000010e08 */
[----:B------:R-:W-:Y:S01]  /*0630*/  IMAD.SHL.U32 R7, R7, 0x4, RZ ;  /* 0x0000000407077824 */ /* 0x000fe200078e00ff */
[----:B------:R-:W-:Y:S01]  /*0640*/  UMOV UR4, 0x54442d19 ;  /* 0x54442d1900047882 */ /* 0x000fe20000000000 */
[----:B------:R-:W-:Y:S01]  /*0650*/  UMOV UR5, 0x3bf921fb ;  /* 0x3bf921fb00057882 */ /* 0x000fe20000000000 */
[----:B------:R-:W-:Y:S02]  /*0660*/  SHF.R.S32.HI R4, RZ, 0x1f, R9 ;  /* 0x0000001fff047819 */ /* 0x000fe40000011409 */
[----:B------:R-:W-:Y:S02]  /*0670*/  SHF.R.U32.HI R8, RZ, 0x1e, R8 ;  /* 0x0000001eff087819 */ /* 0x000fe40000011608 */
[C---:B------:R-:W-:Y:S02]  /*0680*/  LOP3.LUT R6, R4.reuse, R7, RZ, 0x3c, !PT ;  /* 0x0000000704067212 */ /* 0x040fe400078e3cff */
[----:B------:R-:W-:-:S02]  /*0690*/  LOP3.LUT R7, R4, R9, RZ, 0x3c, !PT ;  /* 0x0000000904077212 */ /* 0x000fc400078e3cff */
[----:B------:R-:W-:Y:S02]  /*06a0*/  ISETP.GE.AND P0, PT, R0, RZ, PT ;  /* 0x000000ff0000720c */ /* 0x000fe40003f06270 */
[----:B------:R-:W0:Y:S01]  /*06b0*/  I2F.F64.S64 R4, R6 ;  /* 0x0000000600047312 */ /* 0x000e220000301c00 */
[C---:B------:R-:W-:Y:S02]  /*06c0*/  LOP3.LUT R0, R9.reuse, R0, RZ, 0x3c, !PT ;  /* 0x0000000009007212 */ /* 0x040fe400078e3cff */
[----:B------:R-:W-:Y:S02]  /*06d0*/  LEA.HI R8, R9, R8, RZ, 0x1 ;  /* 0x0000000809087211 */ /* 0x000fe400078f08ff */
[----:B------:R-:W-:-:S03]  /*06e0*/  ISETP.GE.AND P1, PT, R0, RZ, PT ;  /* 0x000000ff0000720c */ /* 0x000fc60003f26270 */
[----:B------:R-:W-:-:S05]  /*06f0*/  IMAD.MOV R0, RZ, RZ, -R8 ;  /* 0x000000ffff007224 */ /* 0x000fca00078e0a08 */
[----:B------:R-:W-:Y:S01]  /*0700*/  @!P0 MOV R8, R0 ;  /* 0x0000000000088202 */ /* 0x000fe20000000f00 */
[----:B0-----:R-:W-:-:S10]  /*0710*/  DMUL R4, R4, UR4 ;  /* 0x0000000404047c28 */ /* 0x001fd40008000000 */
[----:B------:R-:W0:Y:S02]  /*0720*/  F2F.F32.F64 R4, R4 ;  /* 0x0000000400047310 */ /* 0x000e240000301000 */
[----:B0-----:R-:W-:-:S07]  /*0730*/  FSEL R6, -R4, R4, !P1 ;  /* 0x0000000404067208 */ /* 0x001fce0004800100 */
.L_x_2:
[----:B------:R-:W-:Y:S05]  /*0740*/  BSYNC.RECONVERGENT B0 ;  /* 0x0000000000007941 */ /* 0x000fea0003800200 */
.L_x_1:
[----:B------:R-:W-:Y:S02]  /*0750*/  IMAD.MOV.U32 R0, RZ, RZ, 0x37cbac00 ;  /* 0x37cbac00ff007424 */ /* 0x000fe400078e00ff */
[----:B------:R-:W-:Y:S01]  /*0760*/  FMUL R5, R6, R6 ;  /* 0x0000000606057220 */ /* 0x000fe20000400000 */
[C---:B------:R-:W-:Y:S01]  /*0770*/  LOP3.LUT R4, R8.reuse, 0x1, RZ, 0xc0, !PT ;  /* 0x0000000108047812 */ /* 0x040fe200078ec0ff */
[----:B------:R-:W-:Y:S01]  /*0780*/  IMAD.MOV.U32 R10, RZ, RZ, 0x3d2aaabb ;  /* 0x3d2aaabbff0a7424 */ /* 0x000fe200078e00ff */
[----:B------:R-:W-:Y:S01]  /*0790*/  LOP3.LUT P1, RZ, R8, 0x2, RZ, 0xc0, !PT ;  /* 0x0000000208ff7812 */ /* 0x000fe2000782c0ff */
[----:B------:R-:W-:Y:S01]  /*07a0*/  FFMA R0, R5, R0, -0.0013887860113754868507 ;  /* 0xbab607ed05007423 */ /* 0x000fe20000000000 */
[----:B------:R-:W-:Y:S01]  /*07b0*/  ISETP.NE.U32.AND P0, PT, R4, 0x1, PT ;  /* 0x000000010400780c */ /* 0x000fe20003f05070 */
[----:B------:R-:W-:-:S03]  /*07c0*/  IMAD.MOV.U32 R9, RZ, RZ, 0x3effffff ;  /* 0x3effffffff097424 */ /* 0x000fc600078e00ff */
[----:B------:R-:W-:Y:S02]  /*07d0*/  FSEL R4, R0, -0.00019574658654164522886, !P0 ;  /* 0xb94d415300047808 */ /* 0x000fe40004000000 */
[----:B------:R-:W-:Y:S02]  /*07e0*/  FSEL R10, R10, 0.0083327032625675201416, !P0 ;  /* 0x3c0885e40a0a7808 */ /* 0x000fe40004000000 */
[----:B------:R-:W-:Y:S02]  /*07f0*/  FSEL R0, R6, 1, P0 ;  /* 0x3f80000006007808 */ /* 0x000fe40000000000 */
[----:B------:R-:W-:Y:S01]  /*0800*/  FSEL R9, -R9, -0.16666662693023681641, !P0 ;  /* 0xbe2aaaa809097808 */ /* 0x000fe20004000100 */
[C---:B------:R-:W-:Y:S02]  /*0810*/  FFMA R4, R5.reuse, R4, R10 ;  /* 0x0000000405047223 */ /* 0x040fe4000000000a */
[C---:B------:R-:W-:Y:S02]  /*0820*/  FFMA R7, R5.reuse, R0, RZ ;  /* 0x0000000005077223 */ /* 0x040fe400000000ff */
[----:B------:R-:W-:-:S04]  /*0830*/  FFMA R4, R5, R4, R9 ;  /* 0x0000000405047223 */ /* 0x000fc80000000009 */
[----:B------:R-:W-:-:S04]  /*0840*/  FFMA R7, R7, R4, R0 ;  /* 0x0000000407077223 */ /* 0x000fc80000000000 */
[----:B------:R-:W-:-:S05]  /*0850*/  @P1 FADD R7, RZ, -R7 ;  /* 0x80000007ff071221 */ /* 0x000fca0000000000 */
[----:B------:R-:W-:Y:S01]  /*0860*/  STG.E desc[UR6][R2.64], R7 ;  /* 0x0000000702007986 */ /* 0x000fe2000c101906 */
[----:B------:R-:W-:Y:S05]  /*0870*/  EXIT ;  /* 0x000000000000794d */ /* 0x000fea0003800000 */
.L_x_6:
        /* <DEDUP_REMOVED lines=16> */
.L_x_11:


//--------------------- .text._Z13stress_memoryPf --------------------------
	.section	.text._Z13stress_memoryPf,"ax",@progbits
	.align	128
        .global         _Z13stress_memoryPf
        .type           _Z13stress_memoryPf,@function
        .size           _Z13stress_memoryPf,(.L_x_12 - _Z13stress_memoryPf)
        .other          _Z13stress_memoryPf,@"STO_CUDA_ENTRY STV_DEFAULT"
_Z13stress_memoryPf:
.text._Z13stress_memoryPf:
        /* <DEDUP_REMOVED lines=10> */
[----:B-1----:R-:W2:Y:S02]  /*00a0*/  LDG.E R0, desc[UR4][R2.64] ;  /* 0x0000000402007981 */ /* 0x002ea4000c1e1900 */
[----:B--2---:R-:W-:-:S05]  /*00b0*/  FADD R5, R0, R0 ;  /* 0x0000000000057221 */ /* 0x004fca0000000000 */
[----:B------:R-:W-:Y:S01]  /*00c0*/  STG.E desc[UR4][R2.64], R5 ;  /* 0x0000000502007986 */ /* 0x000fe2000c101904 */
[----:B------:R-:W-:Y:S05]  /*00d0*/  EXIT ;  /* 0x000000000000794d */ /* 0x000fea0003800000 */
.L_x_7:
        /* <DEDUP_REMOVED lines=10> */
.L_x_12:


//--------------------- .text._Z14stress_computePfS_S_ --------------------------
	.section	.text._Z14stress_computePfS_S_,"ax",@progbits
	.align	128
        .global         _Z14stress_computePfS_S_
        .type           _Z14stress_computePfS_S_,@function
        .size           _Z14stress_computePfS_S_,(.L_x_13 - _Z14stress_computePfS_S_)
        .other          _Z14stress_computePfS_S_,@"STO_CUDA_ENTRY STV_DEFAULT"
_Z14stress_computePfS_S_:
.text._Z14stress_computePfS_S_:
[----:B------:R-:W-:Y:S01]  /*0000*/  LDC R1, c[0x0][0x37c] ;  /* 0x0000df00ff017b82 */ /* 0x000fe20000000800 */
[----:B------:R-:W0:Y:S07]  /*0010*/  S2R R2, SR_TID.Y ;  /* 0x0000000000027919 */ /* 0x000e2e0000002200 */
[----:B------:R-:W1:Y:S01]  /*0020*/  LDC R0, c[0x0][0x360] ;  /* 0x0000d800ff007b82 */ /* 0x000e620000000800 */
[----:B------:R-:W1:Y:S07]  /*0030*/  S2R R3, SR_TID.X ;  /* 0x0000000000037919 */ /* 0x000e6e0000002100 */
[----:B------:R-:W0:Y:S08]  /*0040*/  S2UR UR5, SR_CTAID.Y ;  /* 0x00000000000579c3 */ /* 0x000e300000002600 */
[----:B------:R-:W0:Y:S08]  /*0050*/  LDC R7, c[0x0][0x364] ;  /* 0x0000d900ff077b82 */ /* 0x000e300000000800 */
[----:B------:R-:W1:Y:S01]  /*0060*/  S2UR UR4, SR_CTAID.X ;  /* 0x00000000000479c3 */ /* 0x000e620000002500 */
[----:B0-----:R-:W-:-:S05]  /*0070*/  IMAD R7, R7, UR5, R2 ;  /* 0x0000000507077c24 */ /* 0x001fca000f8e0202 */
[----:B------:R-:W-:Y:S01]  /*0080*/  ISETP.GT.U32.AND P0, PT, R7, 0x3ff, PT ;  /* 0x000003ff0700780c */ /* 0x000fe20003f04070 */
[----:B-1----:R-:W-:-:S05]  /*0090*/  IMAD R0, R0, UR4, R3 ;  /* 0x0000000400007c24 */ /* 0x002fca000f8e0203 */
[----:B------:R-:W-:-:S13]  /*00a0*/  ISETP.GT.OR P0, PT, R0, 0x3ff, P0 ;  /* 0x000003ff0000780c */ /* 0x000fda0000704670 */
[----:B------:R-:W-:Y:S05]  /*00b0*/  @P0 EXIT ;  /* 0x000000000000094d */ /* 0x000fea0003800000 */
[----:B------:R-:W0:Y:S01]  /*00c0*/  LDC.64 R2, c[0x0][0x380] ;  /* 0x0000e000ff027b82 */ /* 0x000e220000000a00 */
[----:B------:R-:W1:Y:S01]  /*00d0*/  LDCU.64 UR6, c[0x0][0x388] ;  /* 0x00007100ff0677ac */ /* 0x000e620008000a00 */
[----:B------:R-:W-:Y:S01]  /*00e0*/  SHF.L.U32 R7, R7, 0xa, RZ ;  /* 0x0000000a07077819 */ /* 0x000fe200000006ff */
[----:B------:R-:W-:Y:S01]  /*00f0*/  HFMA2 R14, -RZ, RZ, 0, 0 ;  /* 0x00000000ff0e7431 */ /* 0x000fe200000001ff */
[----:B------:R-:W-:Y:S01]  /*0100*/  MOV R6, R0 ;  /* 0x0000000000067202 */ /* 0x000fe20000000f00 */
[----:B------:R-:W2:Y:S01]  /*0110*/  LDCU.64 UR8, c[0x0][0x358] ;  /* 0x00006b00ff0877ac */ /* 0x000ea20008000a00 */
[----:B------:R-:W-:Y:S01]  /*0120*/  UMOV UR4, URZ ;  /* 0x000000ff00047c82 */ /* 0x000fe20008000000 */
[----:B-1----:R-:W-:-:S04]  /*0130*/  UIADD3 UR5, UP0, UPT, UR6, 0x8000, URZ ;  /* 0x0000800006057890 */ /* 0x002fc8000ff1e0ff */
[----:B------:R-:W-:Y:S01]  /*0140*/  UIADD3.X UR6, UPT, UPT, URZ, UR7, URZ, UP0, !UPT ;  /* 0x00000007ff067290 */ /* 0x000fe200087fe4ff */
[----:B0-----:R-:W-:-:S03]  /*0150*/  IMAD.WIDE.U32 R2, R7, 0x4, R2 ;  /* 0x0000000407027825 */ /* 0x001fc600078e0002 */
[----:B------:R-:W-:-:S04]  /*0160*/  IADD3 R4, P0, PT, R2, 0x20, RZ ;  /* 0x0000002002047810 */ /* 0x000fc80007f1e0ff */
[----:B--2---:R-:W-:-:S09]  /*0170*/  IADD3.X R5, PT, PT, RZ, R3, RZ, P0, !PT ;  /* 0x00000003ff057210 */ /* 0x004fd200007fe4ff */
.L_x_8:
[----:B------:R-:W-:Y:S01]  /*0180*/  MOV R2, UR5 ;  /* 0x0000000500027c02 */ /* 0x000fe20008000f00 */
[----:B------:R-:W2:Y:S01]  /*0190*/  LDG.E R15, desc[UR8][R4.64+-0x20] ;  /* 0xffffe008040f7981 */ /* 0x000ea2000c1e1900 */
[----:B------:R-:W-:-:S03]  /*01a0*/  MOV R3, UR6 ;  /* 0x0000000600037c02 */ /* 0x000fc60008000f00 */
[----:B------:R-:W3:Y:S01]  /*01b0*/  LDG.E R24, desc[UR8][R4.64+-0x1c] ;  /* 0xffffe40804187981 */ /* 0x000ee2000c1e1900 */
[----:B------:R-:W-:-:S03]  /*01c0*/  IMAD.WIDE R2, R6, 0x4, R2 ;  /* 0x0000000406027825 */ /* 0x000fc600078e0202 */
[----:B------:R-:W4:Y:S04]  /*01d0*/  LDG.E R19, desc[UR8][R4.64+-0x18] ;  /* 0xffffe80804137981 */ /* 0x000f28000c1e1900 */
[----:B------:R-:W2:Y:S04]  /*01e0*/  LDG.E R16, desc[UR8][R2.64+-0x8000] ;  /* 0xff80000802107981 */ /* 0x000ea8000c1e1900 */
[----:B------:R-:W3:Y:S04]  /*01f0*/  LDG.E R25, desc[UR8][R2.64+-0x7000] ;  /* 0xff90000802197981 */ /* 0x000ee8000c1e1900 */
[----:B------:R-:W4:Y:S04]  /*0200*/  LDG.E R18, desc[UR8][R2.64+-0x6000] ;  /* 0xffa0000802127981 */ /* 0x000f28000c1e1900 */
[----:B------:R-:W5:Y:S04]  /*0210*/  LDG.E R20, desc[UR8][R4.64+-0x14] ;  /* 0xffffec0804147981 */ /* 0x000f68000c1e1900 */
        /* <DEDUP_REMOVED lines=11> */
[----:B------:R-:W5:Y:S01]  /*02d0*/  LDG.E R26, desc[UR8][R4.64+0x1c] ;  /* 0x00001c08041a7981 */ /* 0x000f62000c1e1900 */
[----:B--2---:R-:W-:-:S03]  /*02e0*/  FFMA R15, R15, R16, R14 ;  /* 0x000000100f0f7223 */ /* 0x004fc6000000000e */
[----:B------:R-:W2:Y:S01]  /*02f0*/  LDG.E R16, desc[UR8][R4.64] ;  /* 0x0000000804107981 */ /* 0x000ea2000c1e1900 */
[----:B---3--:R-:W-:-:S03]  /*0300*/  FFMA R24, R24, R25, R15 ;  /* 0x0000001918187223 */ /* 0x008fc6000000000f */
[----:B------:R-:W3:Y:S01]  /*0310*/  LDG.E R14, desc[UR8][R4.64+0x4] ;  /* 0x00000408040e7981 */ /* 0x000ee2000c1e1900 */
[----:B----4-:R-:W-:-:S03]  /*0320*/  FFMA R25, R19, R18, R24 ;  /* 0x0000001213197223 */ /* 0x010fc60000000018 */
[----:B------:R-:W3:Y:S04]  /*0330*/  LDG.E R15, desc[UR8][R2.64+0x1000] ;  /* 0x00100008020f7981 */ /* 0x000ee8000c1e1900 */
[----:B------:R-:W4:Y:S01]  /*0340*/  LDG.E R18, desc[UR8][R4.64+0x8] ;  /* 0x0000080804127981 */ /* 0x000f22000c1e1900 */
[----:B-----5:R-:W-:-:S03]  /*0350*/  FFMA R25, R20, R21, R25 ;  /* 0x0000001514197223 */ /* 0x020fc60000000019 */
[----:B------:R-:W4:Y:S04]  /*0360*/  LDG.E R19, desc[UR8][R2.64+0x2000] ;  /* 0x0020000802137981 */ /* 0x000f28000c1e1900 */
[----:B------:R-:W5:Y:S01]  /*0370*/  LDG.E R20, desc[UR8][R4.64+0xc] ;  /* 0x00000c0804147981 */ /* 0x000f62000c1e1900 */
[----:B------:R-:W-:-:S03]  /*0380*/  FFMA R25, R22, R23, R25 ;  /* 0x0000001716197223 */ /* 0x000fc60000000019 */
[----:B------:R-:W5:Y:S04]  /*0390*/  LDG.E R21, desc[UR8][R2.64+0x3000] ;  /* 0x0030000802157981 */ /* 0x000f68000c1e1900 */
[----:B------:R-:W5:Y:S04]  /*03a0*/  LDG.E R22, desc[UR8][R4.64+0x10] ;  /* 0x0000100804167981 */ /* 0x000f68000c1e1900 */
[----:B------:R-:W5:Y:S01]  /*03b0*/  LDG.E R23, desc[UR8][R2.64+0x4000] ;  /* 0x0040000802177981 */ /* 0x000f62000c1e1900 */
[----:B------:R-:W-:-:S03]  /*03c0*/  FFMA R28, R12, R13, R25 ;  /* 0x0000000d0c1c7223 */ /* 0x000fc60000000019 */
[----:B------:R-:W5:Y:S04]  /*03d0*/  LDG.E R24, desc[UR8][R4.64+0x14] ;  /* 0x0000140804187981 */ /* 0x000f68000c1e1900 */
[----:B------:R-:W5:Y:S04]  /*03e0*/  LDG.E R25, desc[UR8][R2.64+0x5000] ;  /* 0x0050000802197981 */ /* 0x000f68000c1e1900 */
[----:B------:R0:W5:Y:S04]  /*03f0*/  LDG.E R13, desc[UR8][R4.64+0x18] ;  /* 0x00001808040d7981 */ /* 0x000168000c1e1900 */
[----:B------:R-:W5:Y:S01]  /*0400*/  LDG.E R12, desc[UR8][R2.64+0x6000] ;  /* 0x00600008020c7981 */ /* 0x000f62000c1e1900 */
[----:B------:R-:W-:-:S04]  /*0410*/  FFMA R9, R9, R8, R28 ;  /* 0x0000000809097223 */ /* 0x000fc8000000001c */
[----:B------:R-:W-:Y:S01]  /*0420*/  FFMA R9, R10, R11, R9 ;  /* 0x0000000b0a097223 */ /* 0x000fe20000000009 */
[----:B------:R-:W-:-:S04]  /*0430*/  UIADD3 UR4, UPT, UPT, UR4, 0x10, URZ ;  /* 0x0000001004047890 */ /* 0x000fc8000fffe0ff */
[----:B------:R-:W-:Y:S01]  /*0440*/  UISETP.NE.AND UP0, UPT, UR4, 0x400, UPT ;  /* 0x000004000400788c */ /* 0x000fe2000bf05270 */
[----:B0-----:R-:W-:Y:S02]  /*0450*/  IADD3 R4, P0, PT, R4, 0x40, RZ ;  /* 0x0000004004047810 */ /* 0x001fe40007f1e0ff */
[----:B------:R-:W-:Y:S02]  /*0460*/  IADD3 R6, PT, PT, R6, 0x4000, RZ ;  /* 0x0000400006067810 */ /* 0x000fe40007ffe0ff */
[----:B------:R-:W-:Y:S01]  /*0470*/  IADD3.X R5, PT, PT, RZ, R5, RZ, P0, !PT ;  /* 0x00000005ff057210 */ /* 0x000fe200007fe4ff */
[----:B--2---:R-:W-:-:S04]  /*0480*/  FFMA R9, R16, R17, R9 ;  /* 0x0000001110097223 */ /* 0x004fc80000000009 */
[----:B---3--:R-:W-:-:S04]  /*0490*/  FFMA R9, R14, R15, R9 ;  /* 0x0000000f0e097223 */ /* 0x008fc80000000009 */
[----:B----4-:R-:W-:-:S04]  /*04a0*/  FFMA R9, R18, R19, R9 ;  /* 0x0000001312097223 */ /* 0x010fc80000000009 */
[----:B-----5:R-:W-:-:S04]  /*04b0*/  FFMA R9, R20, R21, R9 ;  /* 0x0000001514097223 */ /* 0x020fc80000000009 */
[----:B------:R-:W-:-:S04]  /*04c0*/  FFMA R9, R22, R23, R9 ;  /* 0x0000001716097223 */ /* 0x000fc80000000009 */
[----:B------:R-:W-:-:S04]  /*04d0*/  FFMA R24, R24, R25, R9 ;  /* 0x0000001918187223 */ /* 0x000fc80000000009 */
[----:B------:R-:W-:-:S04]  /*04e0*/  FFMA R13, R13, R12, R24 ;  /* 0x0000000c0d0d7223 */ /* 0x000fc80000000018 */
[----:B------:R-:W-:Y:S01]  /*04f0*/  FFMA R14, R26, R27, R13 ;  /* 0x0000001b1a0e7223 */ /* 0x000fe2000000000d */
[----:B------:R-:W-:Y:S06]  /*0500*/  BRA.U UP0, `(.L_x_8) ;  /* 0xfffffffd001c7547 */ /* 0x000fec000b83ffff */
[----:B------:R-:W0:Y:S01]  /*0510*/  LDC.64 R2, c[0x0][0x390] ;  /* 0x0000e400ff027b82 */ /* 0x000e220000000a00 */
[----:B------:R-:W-:-:S05]  /*0520*/  IADD3 R7, PT, PT, R0, R7, RZ ;  /* 0x0000000700077210 */ /* 0x000fca0007ffe0ff */
[----:B0-----:R-:W-:-:S05]  /*0530*/  IMAD.WIDE R2, R7, 0x4, R2 ;  /* 0x0000000407027825 */ /* 0x001fca00078e0202 */
[----:B------:R-:W-:Y:S01]  /*0540*/  STG.E desc[UR8][R2.64], R14 ;  /* 0x0000000e02007986 */ /* 0x000fe2000c101908 */
[----:B------:R-:W-:Y:S05]  /*0550*/  EXIT ;  /* 0x000000000000794d */ /* 0x000fea0003800000 */
.L_x_9:
        /* <DEDUP_REMOVED lines=10> */
.L_x_13:


//--------------------- .nv.global.init           --------------------------
	.section	.nv.global.init,"aw",@progbits
	.align	4
.nv.global.init:
	.type		__cudart_i2opi_f,@object
	.size		__cudart_i2opi_f,(.L_0 - __cudart_i2opi_f)
__cudart_i2opi_f:
        /*0000*/ 	.byte	0x41, 0x90, 0x43, 0x3c, 0x99, 0x95, 0x62, 0xdb, 0xc0, 0xdd, 0x34, 0xf5, 0xd1, 0x57, 0x27, 0xfc
        /*0010*/ 	.byte	0x29, 0x15, 0x44, 0x4e, 0x6e, 0x83, 0xf9, 0xa2
.L_0:


//--------------------- .nv.shared.reserved.0     --------------------------
	.section	.nv.shared.reserved.0,"aw",@nobits
	.weak		__nv_reservedSMEM_offset_0_alias
	.size		__nv_reservedSMEM_offset_0_alias, 0, 64
	.other		__nv_reservedSMEM_offset_0_alias,@"STO_CUDA_RESERVED_SHARED STV_DEFAULT"
__nv_reservedSMEM_offset_0_alias:
	.zero		0
	.zero		64


//--------------------- .nv.constant0._Z13stress_atomicPf --------------------------
	.section	.nv.constant0._Z13stress_atomicPf,"a",@progbits
	.sectionflags	@""
	.align	4
.nv.constant0._Z13stress_atomicPf:
	.zero		904


//--------------------- .nv.constant0._Z9stress_xuPf --------------------------
	.section	.nv.constant0._Z9stress_xuPf,"a",@progbits
	.sectionflags	@""
	.align	4
.nv.constant0._Z9stress_xuPf:
	.zero		904


//--------------------- .nv.constant0._Z13stress_memoryPf --------------------------
	.section	.nv.constant0._Z13stress_memoryPf,"a",@progbits
	.sectionflags	@""
	.align	4
.nv.constant0._Z13stress_memoryPf:
	.zero		904


//--------------------- .nv.constant0._Z14stress_computePfS_S_ --------------------------
	.section	.nv.constant0._Z14stress_computePfS_S_,"a",@progbits
	.sectionflags	@""
	.align	4
.nv.constant0._Z14stress_computePfS_S_:
	.zero		920


//--------------------- SYMBOLS --------------------------

	.type		.nv.reservedSmem.offset0,@object
	.size		.nv.reservedSmem.offset0,0x4
